//
// Generated by NVIDIA NVVM Compiler
//
// Compiler Build ID: CL-36424714
// Cuda compilation tools, release 13.0, V13.0.88
// Based on NVVM 20.0.0
//

.version 9.0
.target sm_100
.address_size 64

	// .globl	_Z3addPfS_i

.visible .entry _Z3addPfS_i(
	.param .u64 .ptr .align 1 _Z3addPfS_i_param_0,
	.param .u64 .ptr .align 1 _Z3addPfS_i_param_1,
	.param .u32 _Z3addPfS_i_param_2
)
{
	.reg .pred 	%p<7>;
	.reg .b32 	%r<31>;
	.reg .b32 	%f<11>;
	.reg .b64 	%rd<18>;

	ld.param.u64 	%rd3, [_Z3addPfS_i_param_0];
	ld.param.u64 	%rd4, [_Z3addPfS_i_param_1];
	ld.param.u32 	%r12, [_Z3addPfS_i_param_2];
	cvta.to.global.u64 	%rd1, %rd4;
	cvta.to.global.u64 	%rd2, %rd3;
	mov.u32 	%r13, %tid.x;
	mov.u32 	%r14, %ctaid.x;
	mov.u32 	%r15, %ntid.x;
	mad.lo.s32 	%r29, %r14, %r15, %r13;
	mov.u32 	%r16, %nctaid.x;
	mul.lo.s32 	%r2, %r15, %r16;
	setp.ge.s32 	%p1, %r29, %r12;
	@%p1 bra 	$L__BB0_7;
	add.s32 	%r17, %r29, %r2;
	max.s32 	%r18, %r12, %r17;
	setp.lt.s32 	%p2, %r17, %r12;
	selp.u32 	%r19, 1, 0, %p2;
	add.s32 	%r20, %r17, %r19;
	sub.s32 	%r21, %r18, %r20;
	div.u32 	%r22, %r21, %r2;
	add.s32 	%r3, %r22, %r19;
	and.b32  	%r23, %r3, 3;
	setp.eq.s32 	%p3, %r23, 3;
	@%p3 bra 	$L__BB0_4;
	add.s32 	%r24, %r3, 1;
	and.b32  	%r25, %r24, 3;
	neg.s32 	%r27, %r25;
$L__BB0_3:
	.pragma "nounroll";
	mul.wide.s32 	%rd5, %r29, 4;
	add.s64 	%rd6, %rd1, %rd5;
	add.s64 	%rd7, %rd2, %rd5;
	ld.global.f32 	%f1, [%rd7];
	add.f32 	%f2, %f1, 0f3F800000;
	st.global.f32 	[%rd6], %f2;
	add.s32 	%r29, %r29, %r2;
	add.s32 	%r27, %r27, 1;
	setp.ne.s32 	%p4, %r27, 0;
	@%p4 bra 	$L__BB0_3;
$L__BB0_4:
	setp.lt.u32 	%p5, %r3, 3;
	@%p5 bra 	$L__BB0_7;
	mul.wide.s32 	%rd11, %r2, 4;
	shl.b32 	%r26, %r2, 2;
$L__BB0_6:
	mul.wide.s32 	%rd8, %r29, 4;
	add.s64 	%rd9, %rd2, %rd8;
	ld.global.f32 	%f3, [%rd9];
	add.f32 	%f4, %f3, 0f3F800000;
	add.s64 	%rd10, %rd1, %rd8;
	st.global.f32 	[%rd10], %f4;
	add.s64 	%rd12, %rd9, %rd11;
	ld.global.f32 	%f5, [%rd12];
	add.f32 	%f6, %f5, 0f3F800000;
	add.s64 	%rd13, %rd10, %rd11;
	st.global.f32 	[%rd13], %f6;
	add.s64 	%rd14, %rd12, %rd11;
	ld.global.f32 	%f7, [%rd14];
	add.f32 	%f8, %f7, 0f3F800000;
	add.s64 	%rd15, %rd13, %rd11;
	st.global.f32 	[%rd15], %f8;
	add.s64 	%rd16, %rd14, %rd11;
	ld.global.f32 	%f9, [%rd16];
	add.f32 	%f10, %f9, 0f3F800000;
	add.s64 	%rd17, %rd15, %rd11;
	st.global.f32 	[%rd17], %f10;
	add.s32 	%r29, %r26, %r29;
	setp.lt.s32 	%p6, %r29, %r12;
	@%p6 bra 	$L__BB0_6;
$L__BB0_7:
	ret;

}


// ===== COMPILED SASS (sm_100) =====

	.target	sm_100

	.elftype	@"ET_EXEC"


//--------------------- .note.nv.tkinfo           --------------------------
	.section	.note.nv.tkinfo,"",@"SHT_NOTE"
	.sectionflags	@"SHF_NOTE_NV_TKINFO"
	.tkinfo
        /*0018*/ 	.word	0x00000002
        /*0030*/ 	.string	""
        /*0030*/ 	.string	"ptxas"
        /*0030*/ 	.string	"Cuda compilation tools, release 13.0, V13.0.88"
        /*0030*/ 	.string	"Build cuda_13.0.r13.0/compiler.36424714_0"
        /*0030*/ 	.string	"-arch sm_100 -m 64 "



//--------------------- .note.nv.cuinfo           --------------------------
	.section	.note.nv.cuinfo,"",@"SHT_NOTE"
	.sectionflags	@"SHF_NOTE_NV_CUINFO"
        /*0018*/ 	.short	0x0002
        /*001a*/ 	.short	0x0064
        /*001c*/ 	.short	0x0082
	.zero		2


//--------------------- .nv.info                  --------------------------
	.section	.nv.info,"",@"SHT_CUDA_INFO"
	.align	4


	//----- nvinfo : EIATTR_REGCOUNT
	.align		4
        /*0000*/ 	.byte	0x04, 0x2f
        /*0002*/ 	.short	(.L_1 - .L_0)
	.align		4
.L_0:
        /*0004*/ 	.word	index@(_Z3addPfS_i)
        /*0008*/ 	.word	0x0000001c


	//----- nvinfo : EIATTR_FRAME_SIZE
	.align		4
.L_1:
        /*000c*/ 	.byte	0x04, 0x11
        /*000e*/ 	.short	(.L_3 - .L_2)
	.align		4
.L_2:
        /*0010*/ 	.word	index@(_Z3addPfS_i)
        /*0014*/ 	.word	0x00000000


	//----- nvinfo : EIATTR_MIN_STACK_SIZE
	.align		4
.L_3:
        /*0018*/ 	.byte	0x04, 0x12
        /*001a*/ 	.short	(.L_5 - .L_4)
	.align		4
.L_4:
        /*001c*/ 	.word	index@(_Z3addPfS_i)
        /*0020*/ 	.word	0x00000000
.L_5:


//--------------------- .nv.compat                --------------------------
	.section	.nv.compat,"",@"SHT_CUDA_COMPAT_INFO"
	.align	4
        /*0000*/ 	.byte	0x02, 0x09, 0x00, 0x00, 0x02, 0x02, 0x01, 0x00, 0x02, 0x05, 0x05, 0x00, 0x03, 0x07, 0x01, 0x01
        /*0010*/ 	.byte	0x02, 0x03, 0x00, 0x00, 0x02, 0x06, 0x01, 0x00, 0x04, 0x0b, 0x08, 0x00, 0x09, 0x00, 0x00, 0x00
        /*0020*/ 	.byte	0x00, 0x00, 0x00, 0x00


//--------------------- .nv.info._Z3addPfS_i      --------------------------
	.section	.nv.info._Z3addPfS_i,"",@"SHT_CUDA_INFO"
	.sectionflags	@""
	.align	4


	//----- nvinfo : EIATTR_CUDA_API_VERSION
	.align		4
        /*0000*/ 	.byte	0x04, 0x37
        /*0002*/ 	.short	(.L_7 - .L_6)
.L_6:
        /*0004*/ 	.word	0x00000082


	//----- nvinfo : EIATTR_KPARAM_INFO
	.align		4
.L_7:
        /*0008*/ 	.byte	0x04, 0x17
        /*000a*/ 	.short	(.L_9 - .L_8)
.L_8:
        /*000c*/ 	.word	0x00000000
        /*0010*/ 	.short	0x0002
        /*0012*/ 	.short	0x0010
        /*0014*/ 	.byte	0x00, 0xf0, 0x11, 0x00


	//----- nvinfo : EIATTR_KPARAM_INFO
	.align		4
.L_9:
        /*0018*/ 	.byte	0x04, 0x17
        /*001a*/ 	.short	(.L_11 - .L_10)
.L_10:
        /*001c*/ 	.word	0x00000000
        /*0020*/ 	.short	0x0001
        /*0022*/ 	.short	0x0008
        /*0024*/ 	.byte	0x00, 0xf5, 0x21, 0x00


	//----- nvinfo : EIATTR_KPARAM_INFO
	.align		4
.L_11:
        /*0028*/ 	.byte	0x04, 0x17
        /*002a*/ 	.short	(.L_13 - .L_12)
.L_12:
        /*002c*/ 	.word	0x00000000
        /*0030*/ 	.short	0x0000
        /*0032*/ 	.short	0x0000
        /*0034*/ 	.byte	0x00, 0xf5, 0x21, 0x00


	//----- nvinfo : EIATTR_SPARSE_MMA_MASK
	.align		4
.L_13:
        /*0038*/ 	.byte	0x03, 0x50
        /*003a*/ 	.short	0x0000


	//----- nvinfo : EIATTR_MAXREG_COUNT
	.align		4
        /*003c*/ 	.byte	0x03, 0x1b
        /*003e*/ 	.short	0x00ff


	//----- nvinfo : EIATTR_MERCURY_ISA_VERSION
	.align		4
        /*0040*/ 	.byte	0x03, 0x5f
        /*0042*/ 	.short	0x0101


	//----- nvinfo : EIATTR_VRC_CTA_INIT_COUNT
	.align		4
        /*0044*/ 	.byte	0x02, 0x4a
	.zero		1
	.zero		1


	//----- nvinfo : EIATTR_EXIT_INSTR_OFFSETS
	.align		4
        /*0048*/ 	.byte	0x04, 0x1c
        /*004a*/ 	.short	(.L_15 - .L_14)


	//   ....[0]....
.L_14:
        /*004c*/ 	.word	0x00000090


	//   ....[1]....
        /*0050*/ 	.word	0x00000390


	//   ....[2]....
        /*0054*/ 	.word	0x00000510


	//----- nvinfo : EIATTR_CRS_STACK_SIZE
	.align		4
.L_15:
        /*0058*/ 	.byte	0x04, 0x1e
        /*005a*/ 	.short	(.L_17 - .L_16)
.L_16:
        /*005c*/ 	.word	0x00000000


	//----- nvinfo : EIATTR_CBANK_PARAM_SIZE
	.align		4
.L_17:
        /*0060*/ 	.byte	0x03, 0x19
        /*0062*/ 	.short	0x0014


	//----- nvinfo : EIATTR_PARAM_CBANK
	.align		4
        /*0064*/ 	.byte	0x04, 0x0a
        /*0066*/ 	.short	(.L_19 - .L_18)
	.align		4
.L_18:
        /*0068*/ 	.word	index@(.nv.constant0._Z3addPfS_i)
        /*006c*/ 	.short	0x0380
        /*006e*/ 	.short	0x0014


	//----- nvinfo : EIATTR_SW_WAR
	.align		4
.L_19:
        /*0070*/ 	.byte	0x04, 0x36
        /*0072*/ 	.short	(.L_21 - .L_20)
.L_20:
        /*0074*/ 	.word	0x00000008
.L_21:


//--------------------- .nv.callgraph             --------------------------
	.section	.nv.callgraph,"",@"SHT_CUDA_CALLGRAPH"
	.align	4
	.sectionentsize	8
	.align		4
        /*0000*/ 	.word	0x00000000
	.align		4
        /*0004*/ 	.word	0xffffffff
	.align		4
        /*0008*/ 	.word	0x00000000
	.align		4
        /*000c*/ 	.word	0xfffffffe
	.align		4
        /*0010*/ 	.word	0x00000000
	.align		4
        /*0014*/ 	.word	0xfffffffd
	.align		4
        /*0018*/ 	.word	0x00000000
	.align		4
        /*001c*/ 	.word	0xfffffffc


//--------------------- .text._Z3addPfS_i         --------------------------
	.section	.text._Z3addPfS_i,"ax",@progbits
	.align	128
        .global         _Z3addPfS_i
        .type           _Z3addPfS_i,@function
        .size           _Z3addPfS_i,(.L_x_5 - _Z3addPfS_i)
        .other          _Z3addPfS_i,@"STO_CUDA_ENTRY STV_DEFAULT"
_Z3addPfS_i:
.text._Z3addPfS_i:
[----:B------:R-:W-:Y:S01]  /*0000*/  LDC R1, c[0x0][0x37c] ;  /* 0x0000df00ff017b82 */ /* 0x000fe20000000800 */
[----:B------:R-:W0:Y:S07]  /*0010*/  S2R R7, SR_TID.X ;  /* 0x0000000000077919 */ /* 0x000e2e0000002100 */
[----:B------:R-:W0:Y:S01]  /*0020*/  S2UR UR4, SR_CTAID.X ;  /* 0x00000000000479c3 */ /* 0x000e220000002500 */
[----:B------:R-:W1:Y:S07]  /*0030*/  LDCU UR6, c[0x0][0x390] ;  /* 0x00007200ff0677ac */ /* 0x000e6e0008000800 */
[----:B------:R-:W0:Y:S01]  /*0040*/  LDC R0, c[0x0][0x360] ;  /* 0x0000d800ff007b82 */ /* 0x000e220000000800 */
[----:B------:R-:W2:Y:S01]  /*0050*/  LDCU UR5, c[0x0][0x370] ;  /* 0x00006e00ff0577ac */ /* 0x000ea20008000800 */
[----:B0-----:R-:W-:-:S02]  /*0060*/  IMAD R7, R0, UR4, R7 ;  /* 0x0000000400077c24 */ /* 0x001fc4000f8e0207 */
[----:B--2---:R-:W-:-:S03]  /*0070*/  IMAD R0, R0, UR5, RZ ;  /* 0x0000000500007c24 */ /* 0x004fc6000f8e02ff */
[----:B-1----:R-:W-:-:S13]  /*0080*/  ISETP.GE.AND P0, PT, R7, UR6, PT ;  /* 0x0000000607007c0c */ /* 0x002fda000bf06270 */
[----:B------:R-:W-:Y:S05]  /*0090*/  @P0 EXIT ;  /* 0x000000000000094d */ /* 0x000fea0003800000 */
[----:B------:R-:W0:Y:S01]  /*00a0*/  I2F.U32.RP R8, R0 ;  /* 0x0000000000087306 */ /* 0x000e220000209000 */
[C---:B------:R-:W-:Y:S01]  /*00b0*/  IMAD.IADD R4, R0.reuse, 0x1, R7 ;  /* 0x0000000100047824 */ /* 0x040fe200078e0207 */
[----:B------:R-:W-:Y:S01]  /*00c0*/  IADD3 R9, PT, PT, RZ, -R0, RZ ;  /* 0x80000000ff097210 */ /* 0x000fe20007ffe0ff */
[----:B------:R-:W1:Y:S01]  /*00d0*/  LDCU.64 UR4, c[0x0][0x358] ;  /* 0x00006b00ff0477ac */ /* 0x000e620008000a00 */
[----:B------:R-:W-:Y:S01]  /*00e0*/  ISETP.NE.U32.AND P2, PT, R0, RZ, PT ;  /* 0x000000ff0000720c */ /* 0x000fe20003f45070 */
[----:B------:R-:W-:Y:S01]  /*00f0*/  BSSY.RECONVERGENT B0, `(.L_x_0) ;  /* 0x0000029000007945 */ /* 0x000fe20003800200 */
[C---:B------:R-:W-:Y:S02]  /*0100*/  ISETP.GE.AND P0, PT, R4.reuse, UR6, PT ;  /* 0x0000000604007c0c */ /* 0x040fe4000bf06270 */
[----:B------:R-:W-:Y:S02]  /*0110*/  VIMNMX R5, PT, PT, R4, UR6, !PT ;  /* 0x0000000604057c48 */ /* 0x000fe4000ffe0100 */
[----:B------:R-:W-:-:S04]  /*0120*/  SEL R6, RZ, 0x1, P0 ;  /* 0x00000001ff067807 */ /* 0x000fc80000000000 */
[----:B------:R-:W-:Y:S01]  /*0130*/  IADD3 R5, PT, PT, R5, -R4, -R6 ;  /* 0x8000000405057210 */ /* 0x000fe20007ffe806 */
[----:B0-----:R-:W0:Y:S02]  /*0140*/  MUFU.RCP R8, R8 ;  /* 0x0000000800087308 */ /* 0x001e240000001000 */
[----:B0-----:R-:W-:-:S06]  /*0150*/  IADD3 R2, PT, PT, R8, 0xffffffe, RZ ;  /* 0x0ffffffe08027810 */ /* 0x001fcc0007ffe0ff */
[----:B------:R0:W2:Y:S02]  /*0160*/  F2I.FTZ.U32.TRUNC.NTZ R3, R2 ;  /* 0x0000000200037305 */ /* 0x0000a4000021f000 */
[----:B0-----:R-:W-:Y:S02]  /*0170*/  HFMA2 R2, -RZ, RZ, 0, 0 ;  /* 0x00000000ff027431 */ /* 0x001fe400000001ff */
[----:B--2---:R-:W-:-:S04]  /*0180*/  IMAD R9, R9, R3, RZ ;  /* 0x0000000309097224 */ /* 0x004fc800078e02ff */
[----:B------:R-:W-:-:S06]  /*0190*/  IMAD.HI.U32 R8, R3, R9, R2 ;  /* 0x0000000903087227 */ /* 0x000fcc00078e0002 */
[----:B------:R-:W-:-:S05]  /*01a0*/  IMAD.HI.U32 R9, R8, R5, RZ ;  /* 0x0000000508097227 */ /* 0x000fca00078e00ff */
[----:B------:R-:W-:-:S05]  /*01b0*/  IADD3 R2, PT, PT, -R9, RZ, RZ ;  /* 0x000000ff09027210 */ /* 0x000fca0007ffe1ff */
[----:B------:R-:W-:Y:S02]  /*01c0*/  IMAD R5, R0, R2, R5 ;  /* 0x0000000200057224 */ /* 0x000fe400078e0205 */
[----:B------:R-:W0:Y:S03]  /*01d0*/  LDC.64 R2, c[0x0][0x388] ;  /* 0x0000e200ff027b82 */ /* 0x000e260000000a00 */
[----:B------:R-:W-:-:S13]  /*01e0*/  ISETP.GE.U32.AND P0, PT, R5, R0, PT ;  /* 0x000000000500720c */ /* 0x000fda0003f06070 */
[----:B------:R-:W-:Y:S01]  /*01f0*/  @P0 IMAD.IADD R5, R5, 0x1, -R0 ;  /* 0x0000000105050824 */ /* 0x000fe200078e0a00 */
[----:B------:R-:W-:-:S04]  /*0200*/  @P0 IADD3 R9, PT, PT, R9, 0x1, RZ ;  /* 0x0000000109090810 */ /* 0x000fc80007ffe0ff */
[----:B------:R-:W-:Y:S02]  /*0210*/  ISETP.GE.U32.AND P1, PT, R5, R0, PT ;  /* 0x000000000500720c */ /* 0x000fe40003f26070 */
[----:B------:R-:W2:Y:S11]  /*0220*/  LDC.64 R4, c[0x0][0x380] ;  /* 0x0000e000ff047b82 */ /* 0x000eb60000000a00 */
[----:B------:R-:W-:-:S02]  /*0230*/  @P1 IADD3 R9, PT, PT, R9, 0x1, RZ ;  /* 0x0000000109091810 */ /* 0x000fc40007ffe0ff */
[----:B------:R-:W-:-:S05]  /*0240*/  @!P2 LOP3.LUT R9, RZ, R0, RZ, 0x33, !PT ;  /* 0x00000000ff09a212 */ /* 0x000fca00078e33ff */
[----:B------:R-:W-:-:S05]  /*0250*/  IMAD.IADD R6, R6, 0x1, R9 ;  /* 0x0000000106067824 */ /* 0x000fca00078e0209 */
[C---:B------:R-:W-:Y:S02]  /*0260*/  LOP3.LUT R8, R6.reuse, 0x3, RZ, 0xc0, !PT ;  /* 0x0000000306087812 */ /* 0x040fe400078ec0ff */
[----:B------:R-:W-:Y:S02]  /*0270*/  ISETP.GE.U32.AND P1, PT, R6, 0x3, PT ;  /* 0x000000030600780c */ /* 0x000fe40003f26070 */
[----:B------:R-:W-:-:S13]  /*0280*/  ISETP.NE.AND P0, PT, R8, 0x3, PT ;  /* 0x000000030800780c */ /* 0x000fda0003f05270 */
[----:B01----:R-:W-:Y:S05]  /*0290*/  @!P0 BRA `(.L_x_1) ;  /* 0x0000000000388947 */ /* 0x003fea0003800000 */
[----:B------:R-:W0:Y:S01]  /*02a0*/  LDC.64 R14, c[0x0][0x380] ;  /* 0x0000e000ff0e7b82 */ /* 0x000e220000000a00 */
[----:B------:R-:W-:-:S04]  /*02b0*/  IADD3 R6, PT, PT, R6, 0x1, RZ ;  /* 0x0000000106067810 */ /* 0x000fc80007ffe0ff */
[----:B------:R-:W-:-:S03]  /*02c0*/  LOP3.LUT R6, R6, 0x3, RZ, 0xc0, !PT ;  /* 0x0000000306067812 */ /* 0x000fc600078ec0ff */
[----:B------:R-:W1:Y:S01]  /*02d0*/  LDC.64 R12, c[0x0][0x388] ;  /* 0x0000e200ff0c7b82 */ /* 0x000e620000000a00 */
[----:B------:R-:W-:-:S07]  /*02e0*/  IADD3 R6, PT, PT, -R6, RZ, RZ ;  /* 0x000000ff06067210 */ /* 0x000fce0007ffe1ff */
.L_x_2:
[----:B0-----:R-:W-:-:S06]  /*02f0*/  IMAD.WIDE R10, R7, 0x4, R14 ;  /* 0x00000004070a7825 */ /* 0x001fcc00078e020e */
[----:B---3--:R-:W3:Y:S01]  /*0300*/  LDG.E R10, desc[UR4][R10.64] ;  /* 0x000000040a0a7981 */ /* 0x008ee2000c1e1900 */
[----:B-1----:R-:W-:Y:S01]  /*0310*/  IMAD.WIDE R8, R7, 0x4, R12 ;  /* 0x0000000407087825 */ /* 0x002fe200078e020c */
[----:B------:R-:W-:-:S03]  /*0320*/  IADD3 R7, PT, PT, R0, R7, RZ ;  /* 0x0000000700077210 */ /* 0x000fc60007ffe0ff */
[----:B------:R-:W-:-:S05]  /*0330*/  VIADD R6, R6, 0x1 ;  /* 0x0000000106067836 */ /* 0x000fca0000000000 */
[----:B------:R-:W-:Y:S01]  /*0340*/  ISETP.NE.AND P0, PT, R6, RZ, PT ;  /* 0x000000ff0600720c */ /* 0x000fe20003f05270 */
[----:B---3--:R-:W-:-:S05]  /*0350*/  FADD R17, R10, 1 ;  /* 0x3f8000000a117421 */ /* 0x008fca0000000000 */
[----:B------:R3:W-:Y:S07]  /*0360*/  STG.E desc[UR4][R8.64], R17 ;  /* 0x0000001108007986 */ /* 0x0007ee000c101904 */
[----:B------:R-:W-:Y:S05]  /*0370*/  @P0 BRA `(.L_x_2) ;  /* 0xfffffffc00dc0947 */ /* 0x000fea000383ffff */
.L_x_1:
[----:B------:R-:W-:Y:S05]  /*0380*/  BSYNC.RECONVERGENT B0 ;  /* 0x0000000000007941 */ /* 0x000fea0003800200 */
.L_x_0:
[----:B------:R-:W-:Y:S05]  /*0390*/  @!P1 EXIT ;  /* 0x000000000000994d */ /* 0x000fea0003800000 */
.L_x_3:
[----:B-12---:R-:W-:-:S05]  /*03a0*/  IMAD.WIDE R14, R7, 0x4, R4 ;  /* 0x00000004070e7825 */ /* 0x006fca00078e0204 */
[----:B------:R-:W2:Y:S01]  /*03b0*/  LDG.E R6, desc[UR4][R14.64] ;  /* 0x000000040e067981 */ /* 0x000ea2000c1e1900 */
[----:B------:R-:W-:-:S04]  /*03c0*/  IMAD.WIDE R18, R7, 0x4, R2 ;  /* 0x0000000407127825 */ /* 0x000fc800078e0202 */
[----:B---3--:R-:W-:-:S04]  /*03d0*/  IMAD.WIDE R8, R0, 0x4, R14 ;  /* 0x0000000400087825 */ /* 0x008fc800078e020e */
[----:B--2---:R-:W-:-:S05]  /*03e0*/  FADD R21, R6, 1 ;  /* 0x3f80000006157421 */ /* 0x004fca0000000000 */
[----:B------:R0:W-:Y:S04]  /*03f0*/  STG.E desc[UR4][R18.64], R21 ;  /* 0x0000001512007986 */ /* 0x0001e8000c101904 */
[----:B------:R-:W2:Y:S01]  /*0400*/  LDG.E R6, desc[UR4][R8.64] ;  /* 0x0000000408067981 */ /* 0x000ea2000c1e1900 */
[----:B------:R-:W-:-:S04]  /*0410*/  IMAD.WIDE R10, R0, 0x4, R18 ;  /* 0x00000004000a7825 */ /* 0x000fc800078e0212 */
[----:B------:R-:W-:-:S04]  /*0420*/  IMAD.WIDE R12, R0, 0x4, R8 ;  /* 0x00000004000c7825 */ /* 0x000fc800078e0208 */
[----:B--2---:R-:W-:-:S05]  /*0430*/  FADD R23, R6, 1 ;  /* 0x3f80000006177421 */ /* 0x004fca0000000000 */
[----:B------:R1:W-:Y:S04]  /*0440*/  STG.E desc[UR4][R10.64], R23 ;  /* 0x000000170a007986 */ /* 0x0003e8000c101904 */
[----:B------:R-:W2:Y:S01]  /*0450*/  LDG.E R6, desc[UR4][R12.64] ;  /* 0x000000040c067981 */ /* 0x000ea2000c1e1900 */
[----:B------:R-:W-:-:S04]  /*0460*/  IMAD.WIDE R14, R0, 0x4, R10 ;  /* 0x00000004000e7825 */ /* 0x000fc800078e020a */
[----:B------:R-:W-:-:S04]  /*0470*/  IMAD.WIDE R16, R0, 0x4, R12 ;  /* 0x0000000400107825 */ /* 0x000fc800078e020c */
[----:B--2---:R-:W-:-:S05]  /*0480*/  FADD R25, R6, 1 ;  /* 0x3f80000006197421 */ /* 0x004fca0000000000 */
[----:B------:R1:W-:Y:S04]  /*0490*/  STG.E desc[UR4][R14.64], R25 ;  /* 0x000000190e007986 */ /* 0x0003e8000c101904 */
[----:B------:R-:W0:Y:S01]  /*04a0*/  LDG.E R16, desc[UR4][R16.64] ;  /* 0x0000000410107981 */ /* 0x000e22000c1e1900 */
[C---:B------:R-:W-:Y:S01]  /*04b0*/  IMAD.WIDE R8, R0.reuse, 0x4, R14 ;  /* 0x0000000400087825 */ /* 0x040fe200078e020e */
[----:B------:R-:W-:-:S04]  /*04c0*/  LEA R7, R0, R7, 0x2 ;  /* 0x0000000700077211 */ /* 0x000fc800078e10ff */
[----:B------:R-:W-:Y:S01]  /*04d0*/  ISETP.GE.AND P0, PT, R7, UR6, PT ;  /* 0x0000000607007c0c */ /* 0x000fe2000bf06270 */
[----:B0-----:R-:W-:-:S05]  /*04e0*/  FADD R19, R16, 1 ;  /* 0x3f80000010137421 */ /* 0x001fca0000000000 */
[----:B------:R1:W-:Y:S07]  /*04f0*/  STG.E desc[UR4][R8.64], R19 ;  /* 0x0000001308007986 */ /* 0x0003ee000c101904 */
[----:B------:R-:W-:Y:S05]  /*0500*/  @!P0 BRA `(.L_x_3) ;  /* 0xfffffffc00a48947 */ /* 0x000fea000383ffff */
[----:B------:R-:W-:Y:S05]  /*0510*/  EXIT ;  /* 0x000000000000794d */ /* 0x000fea0003800000 */
.L_x_4:
[----:B------:R-:W-:-:S00]  /*0520*/  BRA `(.L_x_4) ;  /* 0xfffffffc00fc7947 */ /* 0x000fc0000383ffff */
[----:B------:R-:W-:-:S00]  /*0530*/  NOP ;  /* 0x0000000000007918 */ /* 0x000fc00000000000 */
        /* <DEDUP_REMOVED lines=12> */
.L_x_5:


//--------------------- .nv.shared.reserved.0     --------------------------
	.section	.nv.shared.reserved.0,"aw",@nobits
	.weak		__nv_reservedSMEM_offset_0_alias
	.size		__nv_reservedSMEM_offset_0_alias, 0, 64
	.other		__nv_reservedSMEM_offset_0_alias,@"STO_CUDA_RESERVED_SHARED STV_DEFAULT"
__nv_reservedSMEM_offset_0_alias:
	.zero		0
	.zero		64


//--------------------- .nv.constant0._Z3addPfS_i --------------------------
	.section	.nv.constant0._Z3addPfS_i,"a",@progbits
	.sectionflags	@""
	.align	4
.nv.constant0._Z3addPfS_i:
	.zero		916


//--------------------- SYMBOLS --------------------------

	.type		.nv.reservedSmem.offset0,@object
	.size		.nv.reservedSmem.offset0,0x4
